//
// Generated by NVIDIA NVVM Compiler
//
// Compiler Build ID: CL-36424714
// Cuda compilation tools, release 13.0, V13.0.88
// Based on NVVM 20.0.0
//

.version 9.0
.target sm_100
.address_size 64

	// .globl	_ZN3cub18CUB_300001_SM_10006detail11EmptyKernelIvEEvv
.global .align 1 .b8 _ZN41_INTERNAL_fd851a3a_4_k_cu_1f54528b_4177274cuda3std3__45__cpo5beginE[1];
.global .align 1 .b8 _ZN41_INTERNAL_fd851a3a_4_k_cu_1f54528b_4177274cuda3std3__45__cpo3endE[1];
.global .align 1 .b8 _ZN41_INTERNAL_fd851a3a_4_k_cu_1f54528b_4177274cuda3std3__45__cpo6cbeginE[1];
.global .align 1 .b8 _ZN41_INTERNAL_fd851a3a_4_k_cu_1f54528b_4177274cuda3std3__45__cpo4cendE[1];
.global .align 1 .b8 _ZN41_INTERNAL_fd851a3a_4_k_cu_1f54528b_4177274cuda3std3__45__cpo6rbeginE[1];
.global .align 1 .b8 _ZN41_INTERNAL_fd851a3a_4_k_cu_1f54528b_4177274cuda3std3__45__cpo4rendE[1];
.global .align 1 .b8 _ZN41_INTERNAL_fd851a3a_4_k_cu_1f54528b_4177274cuda3std3__45__cpo7crbeginE[1];
.global .align 1 .b8 _ZN41_INTERNAL_fd851a3a_4_k_cu_1f54528b_4177274cuda3std3__45__cpo5crendE[1];
.global .align 1 .b8 _ZN41_INTERNAL_fd851a3a_4_k_cu_1f54528b_4177274cuda3std3__443_GLOBAL__N__fd851a3a_4_k_cu_1f54528b_4177276ignoreE[1];
.global .align 1 .b8 _ZN41_INTERNAL_fd851a3a_4_k_cu_1f54528b_4177274cuda3std3__419piecewise_constructE[1];
.global .align 1 .b8 _ZN41_INTERNAL_fd851a3a_4_k_cu_1f54528b_4177274cuda3std3__48in_placeE[1];
.global .align 1 .b8 _ZN41_INTERNAL_fd851a3a_4_k_cu_1f54528b_4177274cuda3std3__420unreachable_sentinelE[1];
.global .align 1 .b8 _ZN41_INTERNAL_fd851a3a_4_k_cu_1f54528b_4177274cuda3std3__47nulloptE[1];
.global .align 1 .b8 _ZN41_INTERNAL_fd851a3a_4_k_cu_1f54528b_4177274cuda3std3__48unexpectE[1];
.global .align 1 .b8 _ZN41_INTERNAL_fd851a3a_4_k_cu_1f54528b_4177274cuda3std6ranges3__45__cpo4swapE[1];
.global .align 1 .b8 _ZN41_INTERNAL_fd851a3a_4_k_cu_1f54528b_4177274cuda3std6ranges3__45__cpo9iter_moveE[1];
.global .align 1 .b8 _ZN41_INTERNAL_fd851a3a_4_k_cu_1f54528b_4177274cuda3std6ranges3__45__cpo5beginE[1];
.global .align 1 .b8 _ZN41_INTERNAL_fd851a3a_4_k_cu_1f54528b_4177274cuda3std6ranges3__45__cpo3endE[1];
.global .align 1 .b8 _ZN41_INTERNAL_fd851a3a_4_k_cu_1f54528b_4177274cuda3std6ranges3__45__cpo6cbeginE[1];
.global .align 1 .b8 _ZN41_INTERNAL_fd851a3a_4_k_cu_1f54528b_4177274cuda3std6ranges3__45__cpo4cendE[1];
.global .align 1 .b8 _ZN41_INTERNAL_fd851a3a_4_k_cu_1f54528b_4177274cuda3std6ranges3__45__cpo7advanceE[1];
.global .align 1 .b8 _ZN41_INTERNAL_fd851a3a_4_k_cu_1f54528b_4177274cuda3std6ranges3__45__cpo9iter_swapE[1];
.global .align 1 .b8 _ZN41_INTERNAL_fd851a3a_4_k_cu_1f54528b_4177274cuda3std6ranges3__45__cpo4nextE[1];
.global .align 1 .b8 _ZN41_INTERNAL_fd851a3a_4_k_cu_1f54528b_4177274cuda3std6ranges3__45__cpo4prevE[1];
.global .align 1 .b8 _ZN41_INTERNAL_fd851a3a_4_k_cu_1f54528b_4177274cuda3std6ranges3__45__cpo4dataE[1];
.global .align 1 .b8 _ZN41_INTERNAL_fd851a3a_4_k_cu_1f54528b_4177274cuda3std6ranges3__45__cpo5cdataE[1];
.global .align 1 .b8 _ZN41_INTERNAL_fd851a3a_4_k_cu_1f54528b_4177274cuda3std6ranges3__45__cpo4sizeE[1];
.global .align 1 .b8 _ZN41_INTERNAL_fd851a3a_4_k_cu_1f54528b_4177274cuda3std6ranges3__45__cpo5ssizeE[1];
.global .align 1 .b8 _ZN41_INTERNAL_fd851a3a_4_k_cu_1f54528b_4177274cuda3std6ranges3__45__cpo8distanceE[1];
.global .align 1 .b8 _ZN41_INTERNAL_fd851a3a_4_k_cu_1f54528b_4177276thrust24THRUST_300001_SM_1000_NS6system6detail10sequential3seqE[1];
.global .align 1 .b8 _ZN41_INTERNAL_fd851a3a_4_k_cu_1f54528b_4177276thrust24THRUST_300001_SM_1000_NS12placeholders2_1E[1];
.global .align 1 .b8 _ZN41_INTERNAL_fd851a3a_4_k_cu_1f54528b_4177276thrust24THRUST_300001_SM_1000_NS12placeholders2_2E[1];
.global .align 1 .b8 _ZN41_INTERNAL_fd851a3a_4_k_cu_1f54528b_4177276thrust24THRUST_300001_SM_1000_NS12placeholders2_3E[1];
.global .align 1 .b8 _ZN41_INTERNAL_fd851a3a_4_k_cu_1f54528b_4177276thrust24THRUST_300001_SM_1000_NS12placeholders2_4E[1];
.global .align 1 .b8 _ZN41_INTERNAL_fd851a3a_4_k_cu_1f54528b_4177276thrust24THRUST_300001_SM_1000_NS12placeholders2_5E[1];
.global .align 1 .b8 _ZN41_INTERNAL_fd851a3a_4_k_cu_1f54528b_4177276thrust24THRUST_300001_SM_1000_NS12placeholders2_6E[1];
.global .align 1 .b8 _ZN41_INTERNAL_fd851a3a_4_k_cu_1f54528b_4177276thrust24THRUST_300001_SM_1000_NS12placeholders2_7E[1];
.global .align 1 .b8 _ZN41_INTERNAL_fd851a3a_4_k_cu_1f54528b_4177276thrust24THRUST_300001_SM_1000_NS12placeholders2_8E[1];
.global .align 1 .b8 _ZN41_INTERNAL_fd851a3a_4_k_cu_1f54528b_4177276thrust24THRUST_300001_SM_1000_NS12placeholders2_9E[1];
.global .align 1 .b8 _ZN41_INTERNAL_fd851a3a_4_k_cu_1f54528b_4177276thrust24THRUST_300001_SM_1000_NS12placeholders3_10E[1];

.visible .entry _ZN3cub18CUB_300001_SM_10006detail11EmptyKernelIvEEvv()
{


	ret;

}


// ===== COMPILED SASS (sm_100) =====

	.target	sm_100

	.elftype	@"ET_EXEC"


//--------------------- .note.nv.tkinfo           --------------------------
	.section	.note.nv.tkinfo,"",@"SHT_NOTE"
	.sectionflags	@"SHF_NOTE_NV_TKINFO"
	.tkinfo
        /*0018*/ 	.word	0x00000002
        /*0030*/ 	.string	""
        /*0030*/ 	.string	"ptxas"
        /*0030*/ 	.string	"Cuda compilation tools, release 13.0, V13.0.88"
        /*0030*/ 	.string	"Build cuda_13.0.r13.0/compiler.36424714_0"
        /*0030*/ 	.string	"-arch sm_100 -m 64 "



//--------------------- .note.nv.cuinfo           --------------------------
	.section	.note.nv.cuinfo,"",@"SHT_NOTE"
	.sectionflags	@"SHF_NOTE_NV_CUINFO"
        /*0018*/ 	.short	0x0002
        /*001a*/ 	.short	0x0064
        /*001c*/ 	.short	0x0082
	.zero		2


//--------------------- .nv.info                  --------------------------
	.section	.nv.info,"",@"SHT_CUDA_INFO"
	.align	4


	//----- nvinfo : EIATTR_REGCOUNT
	.align		4
        /*0000*/ 	.byte	0x04, 0x2f
        /*0002*/ 	.short	(.L_41 - .L_40)
	.align		4
.L_40:
        /*0004*/ 	.word	index@(_ZN3cub18CUB_300001_SM_10006detail11EmptyKernelIvEEvv)
        /*0008*/ 	.word	0x00000004


	//----- nvinfo : EIATTR_FRAME_SIZE
	.align		4
.L_41:
        /*000c*/ 	.byte	0x04, 0x11
        /*000e*/ 	.short	(.L_43 - .L_42)
	.align		4
.L_42:
        /*0010*/ 	.word	index@(_ZN3cub18CUB_300001_SM_10006detail11EmptyKernelIvEEvv)
        /*0014*/ 	.word	0x00000000


	//----- nvinfo : EIATTR_MIN_STACK_SIZE
	.align		4
.L_43:
        /*0018*/ 	.byte	0x04, 0x12
        /*001a*/ 	.short	(.L_45 - .L_44)
	.align		4
.L_44:
        /*001c*/ 	.word	index@(_ZN3cub18CUB_300001_SM_10006detail11EmptyKernelIvEEvv)
        /*0020*/ 	.word	0x00000000
.L_45:


//--------------------- .nv.compat                --------------------------
	.section	.nv.compat,"",@"SHT_CUDA_COMPAT_INFO"
	.align	4
        /*0000*/ 	.byte	0x02, 0x09, 0x00, 0x00, 0x02, 0x02, 0x01, 0x00, 0x02, 0x05, 0x05, 0x00, 0x03, 0x07, 0x01, 0x01
        /*0010*/ 	.byte	0x02, 0x03, 0x00, 0x00, 0x02, 0x06, 0x01, 0x00, 0x04, 0x0b, 0x08, 0x00, 0x09, 0x00, 0x00, 0x00
        /*0020*/ 	.byte	0x00, 0x00, 0x00, 0x00


//--------------------- .nv.info._ZN3cub18CUB_300001_SM_10006detail11EmptyKernelIvEEvv --------------------------
	.section	.nv.info._ZN3cub18CUB_300001_SM_10006detail11EmptyKernelIvEEvv,"",@"SHT_CUDA_INFO"
	.sectionflags	@""
	.align	4


	//----- nvinfo : EIATTR_CUDA_API_VERSION
	.align		4
        /*0000*/ 	.byte	0x04, 0x37
        /*0002*/ 	.short	(.L_47 - .L_46)
.L_46:
        /*0004*/ 	.word	0x00000082


	//----- nvinfo : EIATTR_SPARSE_MMA_MASK
	.align		4
.L_47:
        /*0008*/ 	.byte	0x03, 0x50
        /*000a*/ 	.short	0x0000


	//----- nvinfo : EIATTR_MAXREG_COUNT
	.align		4
        /*000c*/ 	.byte	0x03, 0x1b
        /*000e*/ 	.short	0x00ff


	//----- nvinfo : EIATTR_MERCURY_ISA_VERSION
	.align		4
        /*0010*/ 	.byte	0x03, 0x5f
        /*0012*/ 	.short	0x0101


	//----- nvinfo : EIATTR_VRC_CTA_INIT_COUNT
	.align		4
        /*0014*/ 	.byte	0x02, 0x4a
	.zero		1
	.zero		1


	//----- nvinfo : EIATTR_EXIT_INSTR_OFFSETS
	.align		4
        /*0018*/ 	.byte	0x04, 0x1c
        /*001a*/ 	.short	(.L_49 - .L_48)


	//   ....[0]....
.L_48:
        /*001c*/ 	.word	0x00000010


	//----- nvinfo : EIATTR_SW_WAR
	.align		4
.L_49:
        /*0020*/ 	.byte	0x04, 0x36
        /*0022*/ 	.short	(.L_51 - .L_50)
.L_50:
        /*0024*/ 	.word	0x00000008
.L_51:


//--------------------- .nv.callgraph             --------------------------
	.section	.nv.callgraph,"",@"SHT_CUDA_CALLGRAPH"
	.align	4
	.sectionentsize	8
	.align		4
        /*0000*/ 	.word	0x00000000
	.align		4
        /*0004*/ 	.word	0xffffffff
	.align		4
        /*0008*/ 	.word	0x00000000
	.align		4
        /*000c*/ 	.word	0xfffffffe
	.align		4
        /*0010*/ 	.word	0x00000000
	.align		4
        /*0014*/ 	.word	0xfffffffd
	.align		4
        /*0018*/ 	.word	0x00000000
	.align		4
        /*001c*/ 	.word	0xfffffffc


//--------------------- .nv.constant4             --------------------------
	.section	.nv.constant4,"a",@progbits
	.align	8
	.align		8
.nv.constant4:
        /*0000*/ 	.dword	_ZN41_INTERNAL_fd851a3a_4_k_cu_1f54528b_4179264cuda3std3__45__cpo5beginE
	.align		8
        /*0008*/ 	.dword	_ZN41_INTERNAL_fd851a3a_4_k_cu_1f54528b_4179264cuda3std3__45__cpo3endE
	.align		8
        /*0010*/ 	.dword	_ZN41_INTERNAL_fd851a3a_4_k_cu_1f54528b_4179264cuda3std3__45__cpo6cbeginE
	.align		8
        /*0018*/ 	.dword	_ZN41_INTERNAL_fd851a3a_4_k_cu_1f54528b_4179264cuda3std3__45__cpo4cendE
	.align		8
        /*0020*/ 	.dword	_ZN41_INTERNAL_fd851a3a_4_k_cu_1f54528b_4179264cuda3std3__45__cpo6rbeginE
	.align		8
        /*0028*/ 	.dword	_ZN41_INTERNAL_fd851a3a_4_k_cu_1f54528b_4179264cuda3std3__45__cpo4rendE
	.align		8
        /*0030*/ 	.dword	_ZN41_INTERNAL_fd851a3a_4_k_cu_1f54528b_4179264cuda3std3__45__cpo7crbeginE
	.align		8
        /*0038*/ 	.dword	_ZN41_INTERNAL_fd851a3a_4_k_cu_1f54528b_4179264cuda3std3__45__cpo5crendE
	.align		8
        /*0040*/ 	.dword	_ZN41_INTERNAL_fd851a3a_4_k_cu_1f54528b_4179264cuda3std3__443_GLOBAL__N__fd851a3a_4_k_cu_1f54528b_4179266ignoreE
	.align		8
        /*0048*/ 	.dword	_ZN41_INTERNAL_fd851a3a_4_k_cu_1f54528b_4179264cuda3std3__419piecewise_constructE
	.align		8
        /*0050*/ 	.dword	_ZN41_INTERNAL_fd851a3a_4_k_cu_1f54528b_4179264cuda3std3__48in_placeE
	.align		8
        /*0058*/ 	.dword	_ZN41_INTERNAL_fd851a3a_4_k_cu_1f54528b_4179264cuda3std3__420unreachable_sentinelE
	.align		8
        /*0060*/ 	.dword	_ZN41_INTERNAL_fd851a3a_4_k_cu_1f54528b_4179264cuda3std3__47nulloptE
	.align		8
        /*0068*/ 	.dword	_ZN41_INTERNAL_fd851a3a_4_k_cu_1f54528b_4179264cuda3std3__48unexpectE
	.align		8
        /*0070*/ 	.dword	_ZN41_INTERNAL_fd851a3a_4_k_cu_1f54528b_4179264cuda3std6ranges3__45__cpo4swapE
	.align		8
        /*0078*/ 	.dword	_ZN41_INTERNAL_fd851a3a_4_k_cu_1f54528b_4179264cuda3std6ranges3__45__cpo9iter_moveE
	.align		8
        /*0080*/ 	.dword	_ZN41_INTERNAL_fd851a3a_4_k_cu_1f54528b_4179264cuda3std6ranges3__45__cpo5beginE
	.align		8
        /*0088*/ 	.dword	_ZN41_INTERNAL_fd851a3a_4_k_cu_1f54528b_4179264cuda3std6ranges3__45__cpo3endE
	.align		8
        /*0090*/ 	.dword	_ZN41_INTERNAL_fd851a3a_4_k_cu_1f54528b_4179264cuda3std6ranges3__45__cpo6cbeginE
	.align		8
        /*0098*/ 	.dword	_ZN41_INTERNAL_fd851a3a_4_k_cu_1f54528b_4179264cuda3std6ranges3__45__cpo4cendE
	.align		8
        /*00a0*/ 	.dword	_ZN41_INTERNAL_fd851a3a_4_k_cu_1f54528b_4179264cuda3std6ranges3__45__cpo7advanceE
	.align		8
        /*00a8*/ 	.dword	_ZN41_INTERNAL_fd851a3a_4_k_cu_1f54528b_4179264cuda3std6ranges3__45__cpo9iter_swapE
	.align		8
        /*00b0*/ 	.dword	_ZN41_INTERNAL_fd851a3a_4_k_cu_1f54528b_4179264cuda3std6ranges3__45__cpo4nextE
	.align		8
        /*00b8*/ 	.dword	_ZN41_INTERNAL_fd851a3a_4_k_cu_1f54528b_4179264cuda3std6ranges3__45__cpo4prevE
	.align		8
        /*00c0*/ 	.dword	_ZN41_INTERNAL_fd851a3a_4_k_cu_1f54528b_4179264cuda3std6ranges3__45__cpo4dataE
	.align		8
        /*00c8*/ 	.dword	_ZN41_INTERNAL_fd851a3a_4_k_cu_1f54528b_4179264cuda3std6ranges3__45__cpo5cdataE
	.align		8
        /*00d0*/ 	.dword	_ZN41_INTERNAL_fd851a3a_4_k_cu_1f54528b_4179264cuda3std6ranges3__45__cpo4sizeE
	.align		8
        /*00d8*/ 	.dword	_ZN41_INTERNAL_fd851a3a_4_k_cu_1f54528b_4179264cuda3std6ranges3__45__cpo5ssizeE
	.align		8
        /*00e0*/ 	.dword	_ZN41_INTERNAL_fd851a3a_4_k_cu_1f54528b_4179264cuda3std6ranges3__45__cpo8distanceE
	.align		8
        /*00e8*/ 	.dword	_ZN41_INTERNAL_fd851a3a_4_k_cu_1f54528b_4179266thrust24THRUST_300001_SM_1000_NS6system6detail10sequential3seqE
	.align		8
        /*00f0*/ 	.dword	_ZN41_INTERNAL_fd851a3a_4_k_cu_1f54528b_4179266thrust24THRUST_300001_SM_1000_NS12placeholders2_1E
	.align		8
        /*00f8*/ 	.dword	_ZN41_INTERNAL_fd851a3a_4_k_cu_1f54528b_4179266thrust24THRUST_300001_SM_1000_NS12placeholders2_2E
	.align		8
        /*0100*/ 	.dword	_ZN41_INTERNAL_fd851a3a_4_k_cu_1f54528b_4179266thrust24THRUST_300001_SM_1000_NS12placeholders2_3E
	.align		8
        /*0108*/ 	.dword	_ZN41_INTERNAL_fd851a3a_4_k_cu_1f54528b_4179266thrust24THRUST_300001_SM_1000_NS12placeholders2_4E
	.align		8
        /*0110*/ 	.dword	_ZN41_INTERNAL_fd851a3a_4_k_cu_1f54528b_4179266thrust24THRUST_300001_SM_1000_NS12placeholders2_5E
	.align		8
        /*0118*/ 	.dword	_ZN41_INTERNAL_fd851a3a_4_k_cu_1f54528b_4179266thrust24THRUST_300001_SM_1000_NS12placeholders2_6E
	.align		8
        /*0120*/ 	.dword	_ZN41_INTERNAL_fd851a3a_4_k_cu_1f54528b_4179266thrust24THRUST_300001_SM_1000_NS12placeholders2_7E
	.align		8
        /*0128*/ 	.dword	_ZN41_INTERNAL_fd851a3a_4_k_cu_1f54528b_4179266thrust24THRUST_300001_SM_1000_NS12placeholders2_8E
	.align		8
        /*0130*/ 	.dword	_ZN41_INTERNAL_fd851a3a_4_k_cu_1f54528b_4179266thrust24THRUST_300001_SM_1000_NS12placeholders2_9E
	.align		8
        /*0138*/ 	.dword	_ZN41_INTERNAL_fd851a3a_4_k_cu_1f54528b_4179266thrust24THRUST_300001_SM_1000_NS12placeholders3_10E


//--------------------- .text._ZN3cub18CUB_300001_SM_10006detail11EmptyKernelIvEEvv --------------------------
	.section	.text._ZN3cub18CUB_300001_SM_10006detail11EmptyKernelIvEEvv,"ax",@progbits
	.align	128
        .global         _ZN3cub18CUB_300001_SM_10006detail11EmptyKernelIvEEvv
        .type           _ZN3cub18CUB_300001_SM_10006detail11EmptyKernelIvEEvv,@function
        .size           _ZN3cub18CUB_300001_SM_10006detail11EmptyKernelIvEEvv,(.L_x_1 - _ZN3cub18CUB_300001_SM_10006detail11EmptyKernelIvEEvv)
        .other          _ZN3cub18CUB_300001_SM_10006detail11EmptyKernelIvEEvv,@"STO_CUDA_ENTRY STV_DEFAULT"
_ZN3cub18CUB_300001_SM_10006detail11EmptyKernelIvEEvv:
.text._ZN3cub18CUB_300001_SM_10006detail11EmptyKernelIvEEvv:
[----:B------:R-:W-:Y:S01]  /*0000*/  LDC R1, c[0x0][0x37c] ;  /* 0x0000df00ff017b82 */ /* 0x000fe20000000800 */
[----:B------:R-:W-:Y:S05]  /*0010*/  EXIT ;  /* 0x000000000000794d */ /* 0x000fea0003800000 */
.L_x_0:
[----:B------:R-:W-:-:S00]  /*0020*/  BRA `(.L_x_0) ;  /* 0xfffffffc00fc7947 */ /* 0x000fc0000383ffff */
[----:B------:R-:W-:-:S00]  /*0030*/  NOP ;  /* 0x0000000000007918 */ /* 0x000fc00000000000 */
        /* <DEDUP_REMOVED lines=12> */
.L_x_1:


//--------------------- .nv.shared.reserved.0     --------------------------
	.section	.nv.shared.reserved.0,"aw",@nobits
	.weak		__nv_reservedSMEM_offset_0_alias
	.size		__nv_reservedSMEM_offset_0_alias, 0, 64
	.other		__nv_reservedSMEM_offset_0_alias,@"STO_CUDA_RESERVED_SHARED STV_DEFAULT"
__nv_reservedSMEM_offset_0_alias:
	.zero		0
	.zero		64


//--------------------- .nv.global                --------------------------
	.section	.nv.global,"aw",@nobits
.nv.global:
	.type		_ZN41_INTERNAL_fd851a3a_4_k_cu_1f54528b_4179266thrust24THRUST_300001_SM_1000_NS12placeholders2_5E,@object
	.size		_ZN41_INTERNAL_fd851a3a_4_k_cu_1f54528b_4179266thrust24THRUST_300001_SM_1000_NS12placeholders2_5E,(_ZN41_INTERNAL_fd851a3a_4_k_cu_1f54528b_4179264cuda3std3__45__cpo6cbeginE - _ZN41_INTERNAL_fd851a3a_4_k_cu_1f54528b_4179266thrust24THRUST_300001_SM_1000_NS12placeholders2_5E)
_ZN41_INTERNAL_fd851a3a_4_k_cu_1f54528b_4179266thrust24THRUST_300001_SM_1000_NS12placeholders2_5E:
	.zero		1
	.type		_ZN41_INTERNAL_fd851a3a_4_k_cu_1f54528b_4179264cuda3std3__45__cpo6cbeginE,@object
	.size		_ZN41_INTERNAL_fd851a3a_4_k_cu_1f54528b_4179264cuda3std3__45__cpo6cbeginE,(_ZN41_INTERNAL_fd851a3a_4_k_cu_1f54528b_4179264cuda3std6ranges3__45__cpo6cbeginE - _ZN41_INTERNAL_fd851a3a_4_k_cu_1f54528b_4179264cuda3std3__45__cpo6cbeginE)
_ZN41_INTERNAL_fd851a3a_4_k_cu_1f54528b_4179264cuda3std3__45__cpo6cbeginE:
	.zero		1
	.type		_ZN41_INTERNAL_fd851a3a_4_k_cu_1f54528b_4179264cuda3std6ranges3__45__cpo6cbeginE,@object
	.size		_ZN41_INTERNAL_fd851a3a_4_k_cu_1f54528b_4179264cuda3std6ranges3__45__cpo6cbeginE,(_ZN41_INTERNAL_fd851a3a_4_k_cu_1f54528b_4179264cuda3std3__48in_placeE - _ZN41_INTERNAL_fd851a3a_4_k_cu_1f54528b_4179264cuda3std6ranges3__45__cpo6cbeginE)
_ZN41_INTERNAL_fd851a3a_4_k_cu_1f54528b_4179264cuda3std6ranges3__45__cpo6cbeginE:
	.zero		1
	.type		_ZN41_INTERNAL_fd851a3a_4_k_cu_1f54528b_4179264cuda3std3__48in_placeE,@object
	.size		_ZN41_INTERNAL_fd851a3a_4_k_cu_1f54528b_4179264cuda3std3__48in_placeE,(_ZN41_INTERNAL_fd851a3a_4_k_cu_1f54528b_4179264cuda3std6ranges3__45__cpo4sizeE - _ZN41_INTERNAL_fd851a3a_4_k_cu_1f54528b_4179264cuda3std3__48in_placeE)
_ZN41_INTERNAL_fd851a3a_4_k_cu_1f54528b_4179264cuda3std3__48in_placeE:
	.zero		1
	.type		_ZN41_INTERNAL_fd851a3a_4_k_cu_1f54528b_4179264cuda3std6ranges3__45__cpo4sizeE,@object
	.size		_ZN41_INTERNAL_fd851a3a_4_k_cu_1f54528b_4179264cuda3std6ranges3__45__cpo4sizeE,(_ZN41_INTERNAL_fd851a3a_4_k_cu_1f54528b_4179266thrust24THRUST_300001_SM_1000_NS12placeholders2_9E - _ZN41_INTERNAL_fd851a3a_4_k_cu_1f54528b_4179264cuda3std6ranges3__45__cpo4sizeE)
_ZN41_INTERNAL_fd851a3a_4_k_cu_1f54528b_4179264cuda3std6ranges3__45__cpo4sizeE:
	.zero		1
	.type		_ZN41_INTERNAL_fd851a3a_4_k_cu_1f54528b_4179266thrust24THRUST_300001_SM_1000_NS12placeholders2_9E,@object
	.size		_ZN41_INTERNAL_fd851a3a_4_k_cu_1f54528b_4179266thrust24THRUST_300001_SM_1000_NS12placeholders2_9E,(_ZN41_INTERNAL_fd851a3a_4_k_cu_1f54528b_4179264cuda3std3__45__cpo7crbeginE - _ZN41_INTERNAL_fd851a3a_4_k_cu_1f54528b_4179266thrust24THRUST_300001_SM_1000_NS12placeholders2_9E)
_ZN41_INTERNAL_fd851a3a_4_k_cu_1f54528b_4179266thrust24THRUST_300001_SM_1000_NS12placeholders2_9E:
	.zero		1
	.type		_ZN41_INTERNAL_fd851a3a_4_k_cu_1f54528b_4179264cuda3std3__45__cpo7crbeginE,@object
	.size		_ZN41_INTERNAL_fd851a3a_4_k_cu_1f54528b_4179264cuda3std3__45__cpo7crbeginE,(_ZN41_INTERNAL_fd851a3a_4_k_cu_1f54528b_4179264cuda3std6ranges3__45__cpo4nextE - _ZN41_INTERNAL_fd851a3a_4_k_cu_1f54528b_4179264cuda3std3__45__cpo7crbeginE)
_ZN41_INTERNAL_fd851a3a_4_k_cu_1f54528b_4179264cuda3std3__45__cpo7crbeginE:
	.zero		1
	.type		_ZN41_INTERNAL_fd851a3a_4_k_cu_1f54528b_4179264cuda3std6ranges3__45__cpo4nextE,@object
	.size		_ZN41_INTERNAL_fd851a3a_4_k_cu_1f54528b_4179264cuda3std6ranges3__45__cpo4nextE,(_ZN41_INTERNAL_fd851a3a_4_k_cu_1f54528b_4179264cuda3std6ranges3__45__cpo4swapE - _ZN41_INTERNAL_fd851a3a_4_k_cu_1f54528b_4179264cuda3std6ranges3__45__cpo4nextE)
_ZN41_INTERNAL_fd851a3a_4_k_cu_1f54528b_4179264cuda3std6ranges3__45__cpo4nextE:
	.zero		1
	.type		_ZN41_INTERNAL_fd851a3a_4_k_cu_1f54528b_4179264cuda3std6ranges3__45__cpo4swapE,@object
	.size		_ZN41_INTERNAL_fd851a3a_4_k_cu_1f54528b_4179264cuda3std6ranges3__45__cpo4swapE,(_ZN41_INTERNAL_fd851a3a_4_k_cu_1f54528b_4179266thrust24THRUST_300001_SM_1000_NS12placeholders2_1E - _ZN41_INTERNAL_fd851a3a_4_k_cu_1f54528b_4179264cuda3std6ranges3__45__cpo4swapE)
_ZN41_INTERNAL_fd851a3a_4_k_cu_1f54528b_4179264cuda3std6ranges3__45__cpo4swapE:
	.zero		1
	.type		_ZN41_INTERNAL_fd851a3a_4_k_cu_1f54528b_4179266thrust24THRUST_300001_SM_1000_NS12placeholders2_1E,@object
	.size		_ZN41_INTERNAL_fd851a3a_4_k_cu_1f54528b_4179266thrust24THRUST_300001_SM_1000_NS12placeholders2_1E,(_ZN41_INTERNAL_fd851a3a_4_k_cu_1f54528b_4179266thrust24THRUST_300001_SM_1000_NS12placeholders2_3E - _ZN41_INTERNAL_fd851a3a_4_k_cu_1f54528b_4179266thrust24THRUST_300001_SM_1000_NS12placeholders2_1E)
_ZN41_INTERNAL_fd851a3a_4_k_cu_1f54528b_4179266thrust24THRUST_300001_SM_1000_NS12placeholders2_1E:
	.zero		1
	.type		_ZN41_INTERNAL_fd851a3a_4_k_cu_1f54528b_4179266thrust24THRUST_300001_SM_1000_NS12placeholders2_3E,@object
	.size		_ZN41_INTERNAL_fd851a3a_4_k_cu_1f54528b_4179266thrust24THRUST_300001_SM_1000_NS12placeholders2_3E,(_ZN41_INTERNAL_fd851a3a_4_k_cu_1f54528b_4179264cuda3std3__45__cpo5beginE - _ZN41_INTERNAL_fd851a3a_4_k_cu_1f54528b_4179266thrust24THRUST_300001_SM_1000_NS12placeholders2_3E)
_ZN41_INTERNAL_fd851a3a_4_k_cu_1f54528b_4179266thrust24THRUST_300001_SM_1000_NS12placeholders2_3E:
	.zero		1
	.type		_ZN41_INTERNAL_fd851a3a_4_k_cu_1f54528b_4179264cuda3std3__45__cpo5beginE,@object
	.size		_ZN41_INTERNAL_fd851a3a_4_k_cu_1f54528b_4179264cuda3std3__45__cpo5beginE,(_ZN41_INTERNAL_fd851a3a_4_k_cu_1f54528b_4179264cuda3std6ranges3__45__cpo5beginE - _ZN41_INTERNAL_fd851a3a_4_k_cu_1f54528b_4179264cuda3std3__45__cpo5beginE)
_ZN41_INTERNAL_fd851a3a_4_k_cu_1f54528b_4179264cuda3std3__45__cpo5beginE:
	.zero		1
	.type		_ZN41_INTERNAL_fd851a3a_4_k_cu_1f54528b_4179264cuda3std6ranges3__45__cpo5beginE,@object
	.size		_ZN41_INTERNAL_fd851a3a_4_k_cu_1f54528b_4179264cuda3std6ranges3__45__cpo5beginE,(_ZN41_INTERNAL_fd851a3a_4_k_cu_1f54528b_4179264cuda3std3__443_GLOBAL__N__fd851a3a_4_k_cu_1f54528b_4179266ignoreE - _ZN41_INTERNAL_fd851a3a_4_k_cu_1f54528b_4179264cuda3std6ranges3__45__cpo5beginE)
_ZN41_INTERNAL_fd851a3a_4_k_cu_1f54528b_4179264cuda3std6ranges3__45__cpo5beginE:
	.zero		1
	.type		_ZN41_INTERNAL_fd851a3a_4_k_cu_1f54528b_4179264cuda3std3__443_GLOBAL__N__fd851a3a_4_k_cu_1f54528b_4179266ignoreE,@object
	.size		_ZN41_INTERNAL_fd851a3a_4_k_cu_1f54528b_4179264cuda3std3__443_GLOBAL__N__fd851a3a_4_k_cu_1f54528b_4179266ignoreE,(_ZN41_INTERNAL_fd851a3a_4_k_cu_1f54528b_4179264cuda3std6ranges3__45__cpo4dataE - _ZN41_INTERNAL_fd851a3a_4_k_cu_1f54528b_4179264cuda3std3__443_GLOBAL__N__fd851a3a_4_k_cu_1f54528b_4179266ignoreE)
_ZN41_INTERNAL_fd851a3a_4_k_cu_1f54528b_4179264cuda3std3__443_GLOBAL__N__fd851a3a_4_k_cu_1f54528b_4179266ignoreE:
	.zero		1
	.type		_ZN41_INTERNAL_fd851a3a_4_k_cu_1f54528b_4179264cuda3std6ranges3__45__cpo4dataE,@object
	.size		_ZN41_INTERNAL_fd851a3a_4_k_cu_1f54528b_4179264cuda3std6ranges3__45__cpo4dataE,(_ZN41_INTERNAL_fd851a3a_4_k_cu_1f54528b_4179266thrust24THRUST_300001_SM_1000_NS12placeholders2_7E - _ZN41_INTERNAL_fd851a3a_4_k_cu_1f54528b_4179264cuda3std6ranges3__45__cpo4dataE)
_ZN41_INTERNAL_fd851a3a_4_k_cu_1f54528b_4179264cuda3std6ranges3__45__cpo4dataE:
	.zero		1
	.type		_ZN41_INTERNAL_fd851a3a_4_k_cu_1f54528b_4179266thrust24THRUST_300001_SM_1000_NS12placeholders2_7E,@object
	.size		_ZN41_INTERNAL_fd851a3a_4_k_cu_1f54528b_4179266thrust24THRUST_300001_SM_1000_NS12placeholders2_7E,(_ZN41_INTERNAL_fd851a3a_4_k_cu_1f54528b_4179264cuda3std3__45__cpo6rbeginE - _ZN41_INTERNAL_fd851a3a_4_k_cu_1f54528b_4179266thrust24THRUST_300001_SM_1000_NS12placeholders2_7E)
_ZN41_INTERNAL_fd851a3a_4_k_cu_1f54528b_4179266thrust24THRUST_300001_SM_1000_NS12placeholders2_7E:
	.zero		1
	.type		_ZN41_INTERNAL_fd851a3a_4_k_cu_1f54528b_4179264cuda3std3__45__cpo6rbeginE,@object
	.size		_ZN41_INTERNAL_fd851a3a_4_k_cu_1f54528b_4179264cuda3std3__45__cpo6rbeginE,(_ZN41_INTERNAL_fd851a3a_4_k_cu_1f54528b_4179264cuda3std6ranges3__45__cpo7advanceE - _ZN41_INTERNAL_fd851a3a_4_k_cu_1f54528b_4179264cuda3std3__45__cpo6rbeginE)
_ZN41_INTERNAL_fd851a3a_4_k_cu_1f54528b_4179264cuda3std3__45__cpo6rbeginE:
	.zero		1
	.type		_ZN41_INTERNAL_fd851a3a_4_k_cu_1f54528b_4179264cuda3std6ranges3__45__cpo7advanceE,@object
	.size		_ZN41_INTERNAL_fd851a3a_4_k_cu_1f54528b_4179264cuda3std6ranges3__45__cpo7advanceE,(_ZN41_INTERNAL_fd851a3a_4_k_cu_1f54528b_4179264cuda3std3__47nulloptE - _ZN41_INTERNAL_fd851a3a_4_k_cu_1f54528b_4179264cuda3std6ranges3__45__cpo7advanceE)
_ZN41_INTERNAL_fd851a3a_4_k_cu_1f54528b_4179264cuda3std6ranges3__45__cpo7advanceE:
	.zero		1
	.type		_ZN41_INTERNAL_fd851a3a_4_k_cu_1f54528b_4179264cuda3std3__47nulloptE,@object
	.size		_ZN41_INTERNAL_fd851a3a_4_k_cu_1f54528b_4179264cuda3std3__47nulloptE,(_ZN41_INTERNAL_fd851a3a_4_k_cu_1f54528b_4179264cuda3std6ranges3__45__cpo8distanceE - _ZN41_INTERNAL_fd851a3a_4_k_cu_1f54528b_4179264cuda3std3__47nulloptE)
_ZN41_INTERNAL_fd851a3a_4_k_cu_1f54528b_4179264cuda3std3__47nulloptE:
	.zero		1
	.type		_ZN41_INTERNAL_fd851a3a_4_k_cu_1f54528b_4179264cuda3std6ranges3__45__cpo8distanceE,@object
	.size		_ZN41_INTERNAL_fd851a3a_4_k_cu_1f54528b_4179264cuda3std6ranges3__45__cpo8distanceE,(_ZN41_INTERNAL_fd851a3a_4_k_cu_1f54528b_4179266thrust24THRUST_300001_SM_1000_NS12placeholders2_6E - _ZN41_INTERNAL_fd851a3a_4_k_cu_1f54528b_4179264cuda3std6ranges3__45__cpo8distanceE)
_ZN41_INTERNAL_fd851a3a_4_k_cu_1f54528b_4179264cuda3std6ranges3__45__cpo8distanceE:
	.zero		1
	.type		_ZN41_INTERNAL_fd851a3a_4_k_cu_1f54528b_4179266thrust24THRUST_300001_SM_1000_NS12placeholders2_6E,@object
	.size		_ZN41_INTERNAL_fd851a3a_4_k_cu_1f54528b_4179266thrust24THRUST_300001_SM_1000_NS12placeholders2_6E,(_ZN41_INTERNAL_fd851a3a_4_k_cu_1f54528b_4179264cuda3std3__45__cpo4cendE - _ZN41_INTERNAL_fd851a3a_4_k_cu_1f54528b_4179266thrust24THRUST_300001_SM_1000_NS12placeholders2_6E)
_ZN41_INTERNAL_fd851a3a_4_k_cu_1f54528b_4179266thrust24THRUST_300001_SM_1000_NS12placeholders2_6E:
	.zero		1
	.type		_ZN41_INTERNAL_fd851a3a_4_k_cu_1f54528b_4179264cuda3std3__45__cpo4cendE,@object
	.size		_ZN41_INTERNAL_fd851a3a_4_k_cu_1f54528b_4179264cuda3std3__45__cpo4cendE,(_ZN41_INTERNAL_fd851a3a_4_k_cu_1f54528b_4179264cuda3std6ranges3__45__cpo4cendE - _ZN41_INTERNAL_fd851a3a_4_k_cu_1f54528b_4179264cuda3std3__45__cpo4cendE)
_ZN41_INTERNAL_fd851a3a_4_k_cu_1f54528b_4179264cuda3std3__45__cpo4cendE:
	.zero		1
	.type		_ZN41_INTERNAL_fd851a3a_4_k_cu_1f54528b_4179264cuda3std6ranges3__45__cpo4cendE,@object
	.size		_ZN41_INTERNAL_fd851a3a_4_k_cu_1f54528b_4179264cuda3std6ranges3__45__cpo4cendE,(_ZN41_INTERNAL_fd851a3a_4_k_cu_1f54528b_4179264cuda3std3__420unreachable_sentinelE - _ZN41_INTERNAL_fd851a3a_4_k_cu_1f54528b_4179264cuda3std6ranges3__45__cpo4cendE)
_ZN41_INTERNAL_fd851a3a_4_k_cu_1f54528b_4179264cuda3std6ranges3__45__cpo4cendE:
	.zero		1
	.type		_ZN41_INTERNAL_fd851a3a_4_k_cu_1f54528b_4179264cuda3std3__420unreachable_sentinelE,@object
	.size		_ZN41_INTERNAL_fd851a3a_4_k_cu_1f54528b_4179264cuda3std3__420unreachable_sentinelE,(_ZN41_INTERNAL_fd851a3a_4_k_cu_1f54528b_4179264cuda3std6ranges3__45__cpo5ssizeE - _ZN41_INTERNAL_fd851a3a_4_k_cu_1f54528b_4179264cuda3std3__420unreachable_sentinelE)
_ZN41_INTERNAL_fd851a3a_4_k_cu_1f54528b_4179264cuda3std3__420unreachable_sentinelE:
	.zero		1
	.type		_ZN41_INTERNAL_fd851a3a_4_k_cu_1f54528b_4179264cuda3std6ranges3__45__cpo5ssizeE,@object
	.size		_ZN41_INTERNAL_fd851a3a_4_k_cu_1f54528b_4179264cuda3std6ranges3__45__cpo5ssizeE,(_ZN41_INTERNAL_fd851a3a_4_k_cu_1f54528b_4179266thrust24THRUST_300001_SM_1000_NS12placeholders3_10E - _ZN41_INTERNAL_fd851a3a_4_k_cu_1f54528b_4179264cuda3std6ranges3__45__cpo5ssizeE)
_ZN41_INTERNAL_fd851a3a_4_k_cu_1f54528b_4179264cuda3std6ranges3__45__cpo5ssizeE:
	.zero		1
	.type		_ZN41_INTERNAL_fd851a3a_4_k_cu_1f54528b_4179266thrust24THRUST_300001_SM_1000_NS12placeholders3_10E,@object
	.size		_ZN41_INTERNAL_fd851a3a_4_k_cu_1f54528b_4179266thrust24THRUST_300001_SM_1000_NS12placeholders3_10E,(_ZN41_INTERNAL_fd851a3a_4_k_cu_1f54528b_4179264cuda3std3__45__cpo5crendE - _ZN41_INTERNAL_fd851a3a_4_k_cu_1f54528b_4179266thrust24THRUST_300001_SM_1000_NS12placeholders3_10E)
_ZN41_INTERNAL_fd851a3a_4_k_cu_1f54528b_4179266thrust24THRUST_300001_SM_1000_NS12placeholders3_10E:
	.zero		1
	.type		_ZN41_INTERNAL_fd851a3a_4_k_cu_1f54528b_4179264cuda3std3__45__cpo5crendE,@object
	.size		_ZN41_INTERNAL_fd851a3a_4_k_cu_1f54528b_4179264cuda3std3__45__cpo5crendE,(_ZN41_INTERNAL_fd851a3a_4_k_cu_1f54528b_4179264cuda3std6ranges3__45__cpo4prevE - _ZN41_INTERNAL_fd851a3a_4_k_cu_1f54528b_4179264cuda3std3__45__cpo5crendE)
_ZN41_INTERNAL_fd851a3a_4_k_cu_1f54528b_4179264cuda3std3__45__cpo5crendE:
	.zero		1
	.type		_ZN41_INTERNAL_fd851a3a_4_k_cu_1f54528b_4179264cuda3std6ranges3__45__cpo4prevE,@object
	.size		_ZN41_INTERNAL_fd851a3a_4_k_cu_1f54528b_4179264cuda3std6ranges3__45__cpo4prevE,(_ZN41_INTERNAL_fd851a3a_4_k_cu_1f54528b_4179264cuda3std6ranges3__45__cpo9iter_moveE - _ZN41_INTERNAL_fd851a3a_4_k_cu_1f54528b_4179264cuda3std6ranges3__45__cpo4prevE)
_ZN41_INTERNAL_fd851a3a_4_k_cu_1f54528b_4179264cuda3std6ranges3__45__cpo4prevE:
	.zero		1
	.type		_ZN41_INTERNAL_fd851a3a_4_k_cu_1f54528b_4179264cuda3std6ranges3__45__cpo9iter_moveE,@object
	.size		_ZN41_INTERNAL_fd851a3a_4_k_cu_1f54528b_4179264cuda3std6ranges3__45__cpo9iter_moveE,(_ZN41_INTERNAL_fd851a3a_4_k_cu_1f54528b_4179266thrust24THRUST_300001_SM_1000_NS12placeholders2_2E - _ZN41_INTERNAL_fd851a3a_4_k_cu_1f54528b_4179264cuda3std6ranges3__45__cpo9iter_moveE)
_ZN41_INTERNAL_fd851a3a_4_k_cu_1f54528b_4179264cuda3std6ranges3__45__cpo9iter_moveE:
	.zero		1
	.type		_ZN41_INTERNAL_fd851a3a_4_k_cu_1f54528b_4179266thrust24THRUST_300001_SM_1000_NS12placeholders2_2E,@object
	.size		_ZN41_INTERNAL_fd851a3a_4_k_cu_1f54528b_4179266thrust24THRUST_300001_SM_1000_NS12placeholders2_2E,(_ZN41_INTERNAL_fd851a3a_4_k_cu_1f54528b_4179266thrust24THRUST_300001_SM_1000_NS12placeholders2_4E - _ZN41_INTERNAL_fd851a3a_4_k_cu_1f54528b_4179266thrust24THRUST_300001_SM_1000_NS12placeholders2_2E)
_ZN41_INTERNAL_fd851a3a_4_k_cu_1f54528b_4179266thrust24THRUST_300001_SM_1000_NS12placeholders2_2E:
	.zero		1
	.type		_ZN41_INTERNAL_fd851a3a_4_k_cu_1f54528b_4179266thrust24THRUST_300001_SM_1000_NS12placeholders2_4E,@object
	.size		_ZN41_INTERNAL_fd851a3a_4_k_cu_1f54528b_4179266thrust24THRUST_300001_SM_1000_NS12placeholders2_4E,(_ZN41_INTERNAL_fd851a3a_4_k_cu_1f54528b_4179264cuda3std3__45__cpo3endE - _ZN41_INTERNAL_fd851a3a_4_k_cu_1f54528b_4179266thrust24THRUST_300001_SM_1000_NS12placeholders2_4E)
_ZN41_INTERNAL_fd851a3a_4_k_cu_1f54528b_4179266thrust24THRUST_300001_SM_1000_NS12placeholders2_4E:
	.zero		1
	.type		_ZN41_INTERNAL_fd851a3a_4_k_cu_1f54528b_4179264cuda3std3__45__cpo3endE,@object
	.size		_ZN41_INTERNAL_fd851a3a_4_k_cu_1f54528b_4179264cuda3std3__45__cpo3endE,(_ZN41_INTERNAL_fd851a3a_4_k_cu_1f54528b_4179264cuda3std6ranges3__45__cpo3endE - _ZN41_INTERNAL_fd851a3a_4_k_cu_1f54528b_4179264cuda3std3__45__cpo3endE)
_ZN41_INTERNAL_fd851a3a_4_k_cu_1f54528b_4179264cuda3std3__45__cpo3endE:
	.zero		1
	.type		_ZN41_INTERNAL_fd851a3a_4_k_cu_1f54528b_4179264cuda3std6ranges3__45__cpo3endE,@object
	.size		_ZN41_INTERNAL_fd851a3a_4_k_cu_1f54528b_4179264cuda3std6ranges3__45__cpo3endE,(_ZN41_INTERNAL_fd851a3a_4_k_cu_1f54528b_4179264cuda3std3__419piecewise_constructE - _ZN41_INTERNAL_fd851a3a_4_k_cu_1f54528b_4179264cuda3std6ranges3__45__cpo3endE)
_ZN41_INTERNAL_fd851a3a_4_k_cu_1f54528b_4179264cuda3std6ranges3__45__cpo3endE:
	.zero		1
	.type		_ZN41_INTERNAL_fd851a3a_4_k_cu_1f54528b_4179264cuda3std3__419piecewise_constructE,@object
	.size		_ZN41_INTERNAL_fd851a3a_4_k_cu_1f54528b_4179264cuda3std3__419piecewise_constructE,(_ZN41_INTERNAL_fd851a3a_4_k_cu_1f54528b_4179264cuda3std6ranges3__45__cpo5cdataE - _ZN41_INTERNAL_fd851a3a_4_k_cu_1f54528b_4179264cuda3std3__419piecewise_constructE)
_ZN41_INTERNAL_fd851a3a_4_k_cu_1f54528b_4179264cuda3std3__419piecewise_constructE:
	.zero		1
	.type		_ZN41_INTERNAL_fd851a3a_4_k_cu_1f54528b_4179264cuda3std6ranges3__45__cpo5cdataE,@object
	.size		_ZN41_INTERNAL_fd851a3a_4_k_cu_1f54528b_4179264cuda3std6ranges3__45__cpo5cdataE,(_ZN41_INTERNAL_fd851a3a_4_k_cu_1f54528b_4179266thrust24THRUST_300001_SM_1000_NS12placeholders2_8E - _ZN41_INTERNAL_fd851a3a_4_k_cu_1f54528b_4179264cuda3std6ranges3__45__cpo5cdataE)
_ZN41_INTERNAL_fd851a3a_4_k_cu_1f54528b_4179264cuda3std6ranges3__45__cpo5cdataE:
	.zero		1
	.type		_ZN41_INTERNAL_fd851a3a_4_k_cu_1f54528b_4179266thrust24THRUST_300001_SM_1000_NS12placeholders2_8E,@object
	.size		_ZN41_INTERNAL_fd851a3a_4_k_cu_1f54528b_4179266thrust24THRUST_300001_SM_1000_NS12placeholders2_8E,(_ZN41_INTERNAL_fd851a3a_4_k_cu_1f54528b_4179264cuda3std3__45__cpo4rendE - _ZN41_INTERNAL_fd851a3a_4_k_cu_1f54528b_4179266thrust24THRUST_300001_SM_1000_NS12placeholders2_8E)
_ZN41_INTERNAL_fd851a3a_4_k_cu_1f54528b_4179266thrust24THRUST_300001_SM_1000_NS12placeholders2_8E:
	.zero		1
	.type		_ZN41_INTERNAL_fd851a3a_4_k_cu_1f54528b_4179264cuda3std3__45__cpo4rendE,@object
	.size		_ZN41_INTERNAL_fd851a3a_4_k_cu_1f54528b_4179264cuda3std3__45__cpo4rendE,(_ZN41_INTERNAL_fd851a3a_4_k_cu_1f54528b_4179264cuda3std6ranges3__45__cpo9iter_swapE - _ZN41_INTERNAL_fd851a3a_4_k_cu_1f54528b_4179264cuda3std3__45__cpo4rendE)
_ZN41_INTERNAL_fd851a3a_4_k_cu_1f54528b_4179264cuda3std3__45__cpo4rendE:
	.zero		1
	.type		_ZN41_INTERNAL_fd851a3a_4_k_cu_1f54528b_4179264cuda3std6ranges3__45__cpo9iter_swapE,@object
	.size		_ZN41_INTERNAL_fd851a3a_4_k_cu_1f54528b_4179264cuda3std6ranges3__45__cpo9iter_swapE,(_ZN41_INTERNAL_fd851a3a_4_k_cu_1f54528b_4179264cuda3std3__48unexpectE - _ZN41_INTERNAL_fd851a3a_4_k_cu_1f54528b_4179264cuda3std6ranges3__45__cpo9iter_swapE)
_ZN41_INTERNAL_fd851a3a_4_k_cu_1f54528b_4179264cuda3std6ranges3__45__cpo9iter_swapE:
	.zero		1
	.type		_ZN41_INTERNAL_fd851a3a_4_k_cu_1f54528b_4179264cuda3std3__48unexpectE,@object
	.size		_ZN41_INTERNAL_fd851a3a_4_k_cu_1f54528b_4179264cuda3std3__48unexpectE,(_ZN41_INTERNAL_fd851a3a_4_k_cu_1f54528b_4179266thrust24THRUST_300001_SM_1000_NS6system6detail10sequential3seqE - _ZN41_INTERNAL_fd851a3a_4_k_cu_1f54528b_4179264cuda3std3__48unexpectE)
_ZN41_INTERNAL_fd851a3a_4_k_cu_1f54528b_4179264cuda3std3__48unexpectE:
	.zero		1
	.type		_ZN41_INTERNAL_fd851a3a_4_k_cu_1f54528b_4179266thrust24THRUST_300001_SM_1000_NS6system6detail10sequential3seqE,@object
	.size		_ZN41_INTERNAL_fd851a3a_4_k_cu_1f54528b_4179266thrust24THRUST_300001_SM_1000_NS6system6detail10sequential3seqE,(.L_29 - _ZN41_INTERNAL_fd851a3a_4_k_cu_1f54528b_4179266thrust24THRUST_300001_SM_1000_NS6system6detail10sequential3seqE)
_ZN41_INTERNAL_fd851a3a_4_k_cu_1f54528b_4179266thrust24THRUST_300001_SM_1000_NS6system6detail10sequential3seqE:
	.zero		1
.L_29:


//--------------------- .nv.constant0._ZN3cub18CUB_300001_SM_10006detail11EmptyKernelIvEEvv --------------------------
	.section	.nv.constant0._ZN3cub18CUB_300001_SM_10006detail11EmptyKernelIvEEvv,"a",@progbits
	.sectionflags	@""
	.align	4
.nv.constant0._ZN3cub18CUB_300001_SM_10006detail11EmptyKernelIvEEvv:
	.zero		896


//--------------------- SYMBOLS --------------------------

	.type		.nv.reservedSmem.offset0,@object
	.size		.nv.reservedSmem.offset0,0x4
